	.headerflags	@"EF_CUDA_TEXMODE_UNIFIED EF_CUDA_64BIT_ADDRESS EF_CUDA_ACCELERATORS EF_CUDA_SM90 EF_CUDA_VIRTUAL_SM(EF_CUDA_SM90)"
	.elftype	@"ET_EXEC"


//--------------------- .nv.info                  --------------------------
	.section	.nv.info,"",@"SHT_CUDA_INFO"
	.align	4


	//----- nvinfo : EIATTR_REGCOUNT
	.align		4
        /*0000*/ 	.byte	0x04, 0x2f
        /*0002*/ 	.short	(.L_1 - .L_0)
	.align		4
.L_0:
        /*0004*/ 	.word	index@(triton_poi_fused_convolution_leaky_relu_9)
        /*0008*/ 	.word	0x0000000c


	//----- nvinfo : EIATTR_MIN_STACK_SIZE
	.align		4
.L_1:
        /*000c*/ 	.byte	0x04, 0x12
        /*000e*/ 	.short	(.L_3 - .L_2)
	.align		4
.L_2:
        /*0010*/ 	.word	index@(triton_poi_fused_convolution_leaky_relu_9)
        /*0014*/ 	.word	0x00000000


	//----- nvinfo : EIATTR_FRAME_SIZE
	.align		4
.L_3:
        /*0018*/ 	.byte	0x04, 0x11
        /*001a*/ 	.short	(.L_5 - .L_4)
	.align		4
.L_4:
        /*001c*/ 	.word	index@(triton_poi_fused_convolution_leaky_relu_9)
        /*0020*/ 	.word	0x00000000


	//----- nvinfo : EIATTR_MIN_STACK_SIZE
	.align		4
.L_5:
        /*0024*/ 	.byte	0x04, 0x12
        /*0026*/ 	.short	(.L_7 - .L_6)
	.align		4
.L_6:
        /*0028*/ 	.word	index@(triton_poi_fused_convolution_leaky_relu_9)
        /*002c*/ 	.word	0x00000000
.L_7:


//--------------------- .nv.info.triton_poi_fused_convolution_leaky_relu_9 --------------------------
	.section	.nv.info.triton_poi_fused_convolution_leaky_relu_9,"",@"SHT_CUDA_INFO"
	.sectionflags	@""
	.align	4


	//----- nvinfo : EIATTR_CUDA_API_VERSION
	.align		4
        /*0000*/ 	.byte	0x04, 0x37
        /*0002*/ 	.short	(.L_9 - .L_8)
.L_8:
        /*0004*/ 	.word	0x0000007c


	//----- nvinfo : EIATTR_KPARAM_INFO
	.align		4
.L_9:
        /*0008*/ 	.byte	0x04, 0x17
        /*000a*/ 	.short	(.L_11 - .L_10)
.L_10:
        /*000c*/ 	.word	0x00000000
        /*0010*/ 	.short	0x0002
        /*0012*/ 	.short	0x0010
        /*0014*/ 	.byte	0x00, 0xf0, 0x11, 0x00


	//----- nvinfo : EIATTR_KPARAM_INFO
	.align		4
.L_11:
        /*0018*/ 	.byte	0x04, 0x17
        /*001a*/ 	.short	(.L_13 - .L_12)
.L_12:
        /*001c*/ 	.word	0x00000000
        /*0020*/ 	.short	0x0001
        /*0022*/ 	.short	0x0008
        /*0024*/ 	.byte	0x00, 0xf4, 0x21, 0x00


	//----- nvinfo : EIATTR_KPARAM_INFO
	.align		4
.L_13:
        /*0028*/ 	.byte	0x04, 0x17
        /*002a*/ 	.short	(.L_15 - .L_14)
.L_14:
        /*002c*/ 	.word	0x00000000
        /*0030*/ 	.short	0x0000
        /*0032*/ 	.short	0x0000
        /*0034*/ 	.byte	0x00, 0xf4, 0x21, 0x00


	//----- nvinfo : EIATTR_SPARSE_MMA_MASK
	.align		4
.L_15:
        /*0038*/ 	.byte	0x03, 0x50
        /*003a*/ 	.short	0x0000


	//----- nvinfo : EIATTR_MAXREG_COUNT
	.align		4
        /*003c*/ 	.byte	0x03, 0x1b
        /*003e*/ 	.short	0x00ff


	//----- nvinfo : EIATTR_EXIT_INSTR_OFFSETS
	.align		4
        /*0040*/ 	.byte	0x04, 0x1c
        /*0042*/ 	.short	(.L_17 - .L_16)


	//   ....[0]....
.L_16:
        /*0044*/ 	.word	0x000001f0


	//   ....[1]....
        /*0048*/ 	.word	0x00000210


	//----- nvinfo : EIATTR_REQNTID
	.align		4
.L_17:
        /*004c*/ 	.byte	0x04, 0x10
        /*004e*/ 	.short	(.L_19 - .L_18)
.L_18:
        /*0050*/ 	.word	0x00000080
        /*0054*/ 	.word	0x00000001
        /*0058*/ 	.word	0x00000001


	//----- nvinfo : EIATTR_CBANK_PARAM_SIZE
	.align		4
.L_19:
        /*005c*/ 	.byte	0x03, 0x19
        /*005e*/ 	.short	0x0014


	//----- nvinfo : EIATTR_PARAM_CBANK
	.align		4
        /*0060*/ 	.byte	0x04, 0x0a
        /*0062*/ 	.short	(.L_21 - .L_20)
	.align		4
.L_20:
        /*0064*/ 	.word	index@(.nv.constant0.triton_poi_fused_convolution_leaky_relu_9)
        /*0068*/ 	.short	0x0210
        /*006a*/ 	.short	0x0014


	//----- nvinfo : EIATTR_SW_WAR
	.align		4
.L_21:
        /*006c*/ 	.byte	0x04, 0x36
        /*006e*/ 	.short	(.L_23 - .L_22)
.L_22:
        /*0070*/ 	.word	0x00000008
.L_23:


//--------------------- .nv.callgraph             --------------------------
	.section	.nv.callgraph,"",@"SHT_CUDA_CALLGRAPH"
	.align	4
	.sectionentsize	8
	.align		4
        /*0000*/ 	.word	0x00000000
	.align		4
        /*0004*/ 	.word	0xffffffff
	.align		4
        /*0008*/ 	.word	0x00000000
	.align		4
        /*000c*/ 	.word	0xfffffffe
	.align		4
        /*0010*/ 	.word	0x00000000
	.align		4
        /*0014*/ 	.word	0xfffffffd
	.align		4
        /*0018*/ 	.word	0x00000000
	.align		4
        /*001c*/ 	.word	0xfffffffc


//--------------------- .text.triton_poi_fused_convolution_leaky_relu_9 --------------------------
	.section	.text.triton_poi_fused_convolution_leaky_relu_9,"ax",@progbits
	.align	128
        .global         triton_poi_fused_convolution_leaky_relu_9
        .type           triton_poi_fused_convolution_leaky_relu_9,@function
        .size           triton_poi_fused_convolution_leaky_relu_9,(.L_x_1 - triton_poi_fused_convolution_leaky_relu_9)
        .other          triton_poi_fused_convolution_leaky_relu_9,@"STO_CUDA_ENTRY STV_DEFAULT"
triton_poi_fused_convolution_leaky_relu_9:
.text.triton_poi_fused_convolution_leaky_relu_9:
[----:B------:R-:W0:Y:S02]  /*0000*/  LDC R1, c[0x0][0x28] ;  /* 0x00000a00ff017b82 */ /* 0x000e240000000800 */
[----:B------:R-:W1:Y:S01]  /*0010*/  S2R R0, SR_TID.X ;  /* 0x0000000000007919 */ /* 0x000e620000002100 */
[----:B------:R-:W2:Y:S01]  /*0020*/  LDC.64 R2, c[0x0][0x210] ;  /* 0x00008400ff027b82 */ /* 0x000ea20000000a00 */
[----:B------:R-:W-:Y:S01]  /*0030*/  ULDC.64 UR4, c[0x0][0x208] ;  /* 0x0000820000047ab9 */ /* 0x000fe20000000a00 */
[----:B------:R-:W3:Y:S06]  /*0040*/  S2R R7, SR_CTAID.X ;  /* 0x0000000000077919 */ /* 0x000eec0000002500 */
[----:B------:R-:W4:Y:S01]  /*0050*/  LDC.64 R4, c[0x0][0x218] ;  /* 0x00008600ff047b82 */ /* 0x000f220000000a00 */
[----:B-1----:R-:W-:Y:S01]  /*0060*/  IMAD.SHL.U32 R0, R0, 0x2, RZ ;  /* 0x0000000200007824 */ /* 0x002fe200078e00ff */
[----:B---3--:R-:W-:-:S04]  /*0070*/  SHF.R.S32.HI R6, RZ, 0x17, R7 ;  /* 0x00000017ff067819 */ /* 0x008fc80000011407 */
[----:B------:R-:W-:Y:S02]  /*0080*/  LOP3.LUT R0, R0, 0xfe, RZ, 0xc0, !PT ;  /* 0x000000fe00007812 */ /* 0x000fe400078ec0ff */
[----:B------:R-:W-:-:S03]  /*0090*/  SGXT R6, R6, 0x1 ;  /* 0x000000010606781a */ /* 0x000fc60000000200 */
[----:B------:R-:W-:-:S04]  /*00a0*/  IMAD R7, R7, 0x100, R0 ;  /* 0x0000010007077824 */ /* 0x000fc800078e0200 */
[C---:B--2---:R-:W-:Y:S01]  /*00b0*/  IMAD.WIDE R2, R7.reuse, 0x4, R2 ;  /* 0x0000000407027825 */ /* 0x044fe200078e0202 */
[----:B------:R-:W-:Y:S02]  /*00c0*/  LEA.HI R6, R6, R7, RZ, 0x4 ;  /* 0x0000000706067211 */ /* 0x000fe400078f20ff */
[----:B------:R-:W-:Y:S02]  /*00d0*/  ISETP.GE.AND P2, PT, R7, 0x100, PT ;  /* 0x000001000700780c */ /* 0x000fe40003f46270 */
[----:B------:R-:W-:-:S04]  /*00e0*/  SHF.R.S32.HI R6, RZ, 0x4, R6 ;  /* 0x00000004ff067819 */ /* 0x000fc80000011406 */
[----:B------:R-:W-:-:S04]  /*00f0*/  LEA.HI R0, R6, R6, RZ, 0x2 ;  /* 0x0000000606007211 */ /* 0x000fc800078f10ff */
[----:B------:R-:W-:Y:S01]  /*0100*/  LOP3.LUT R9, R0, 0xfffffffc, RZ, 0xc0, !PT ;  /* 0xfffffffc00097812 */ /* 0x000fe200078ec0ff */
[----:B------:R-:W-:-:S04]  /*0110*/  IMAD.MOV.U32 R0, RZ, RZ, RZ ;  /* 0x000000ffff007224 */ /* 0x000fc800078e00ff */
[----:B------:R-:W-:Y:S01]  /*0120*/  IMAD.IADD R9, R6, 0x1, -R9 ;  /* 0x0000000106097824 */ /* 0x000fe200078e0a09 */
[----:B------:R-:W-:-:S03]  /*0130*/  CS2R R6, SRZ ;  /* 0x0000000000067805 */ /* 0x000fc6000001ff00 */
[----:B----4-:R-:W-:-:S03]  /*0140*/  IMAD.WIDE R4, R9, 0x4, R4 ;  /* 0x0000000409047825 */ /* 0x010fc600078e0204 */
[----:B------:R-:W2:Y:S01]  /*0150*/  @!P2 LDG.E.64 R6, desc[UR4][R2.64] ;  /* 0x000000040206a981 */ /* 0x000ea2000c1e1b00 */
[----:B------:R-:W-:-:S03]  /*0160*/  IMAD.MOV.U32 R9, RZ, RZ, RZ ;  /* 0x000000ffff097224 */ /* 0x000fc600078e00ff */
[----:B------:R-:W2:Y:S04]  /*0170*/  @!P2 LDG.E.EL R0, desc[UR4][R4.64] ;  /* 0x000000040400a981 */ /* 0x000ea8000c2e1900 */
[----:B------:R-:W3:Y:S01]  /*0180*/  @!P2 LDG.E.EL R9, desc[UR4][R4.64] ;  /* 0x000000040409a981 */ /* 0x000ee2000c2e1900 */
[----:B--2---:R-:W-:Y:S02]  /*0190*/  FSETP.GT.AND P1, PT, R7, -R0, PT ;  /* 0x800000000700720b */ /* 0x004fe40003f24000 */
[----:B---3--:R-:W-:Y:S01]  /*01a0*/  FSETP.GT.AND P0, PT, R6, -R9, PT ;  /* 0x800000090600720b */ /* 0x008fe20003f04000 */
[----:B------:R-:W-:Y:S01]  /*01b0*/  FADD R6, R9, R6 ;  /* 0x0000000609067221 */ /* 0x000fe20000000000 */
[----:B------:R-:W-:-:S09]  /*01c0*/  FADD R7, R0, R7 ;  /* 0x0000000700077221 */ /* 0x000fd20000000000 */
[----:B------:R-:W-:Y:S02]  /*01d0*/  @!P1 FMUL R7, R7, 0.20000000298023223877 ;  /* 0x3e4ccccd07079820 */ /* 0x000fe40000400000 */
[----:B------:R-:W-:Y:S01]  /*01e0*/  @!P0 FMUL R6, R6, 0.20000000298023223877 ;  /* 0x3e4ccccd06068820 */ /* 0x000fe20000400000 */
[----:B------:R-:W-:Y:S06]  /*01f0*/  @P2 EXIT ;  /* 0x000000000000294d */ /* 0x000fec0003800000 */
[----:B------:R-:W-:Y:S01]  /*0200*/  STG.E.64 desc[UR4][R2.64], R6 ;  /* 0x0000000602007986 */ /* 0x000fe2000c101b04 */
[----:B------:R-:W-:Y:S05]  /*0210*/  EXIT ;  /* 0x000000000000794d */ /* 0x000fea0003800000 */
.L_x_0:
[----:B------:R-:W-:-:S00]  /*0220*/  BRA `(.L_x_0) ;  /* 0xfffffffc00fc7947 */ /* 0x000fc0000383ffff */
[----:B------:R-:W-:-:S00]  /*0230*/  NOP ;  /* 0x0000000000007918 */ /* 0x000fc00000000000 */
        /* <DEDUP_REMOVED lines=12> */
.L_x_1:


//--------------------- .nv.constant0.triton_poi_fused_convolution_leaky_relu_9 --------------------------
	.section	.nv.constant0.triton_poi_fused_convolution_leaky_relu_9,"a",@progbits
	.sectionflags	@""
	.align	4
.nv.constant0.triton_poi_fused_convolution_leaky_relu_9:
	.zero		548
